	.headerflags	@"EF_CUDA_TEXMODE_UNIFIED EF_CUDA_64BIT_ADDRESS EF_CUDA_ACCELERATORS EF_CUDA_SM90 EF_CUDA_VIRTUAL_SM(EF_CUDA_SM90)"
	.elftype	@"ET_EXEC"


//--------------------- .nv.info                  --------------------------
	.section	.nv.info,"",@"SHT_CUDA_INFO"
	.align	4


	//----- nvinfo : EIATTR_REGCOUNT
	.align		4
        /*0000*/ 	.byte	0x04, 0x2f
        /*0002*/ 	.short	(.L_1 - .L_0)
	.align		4
.L_0:
        /*0004*/ 	.word	index@(triton_poi_fused_mul_transpose_3)
        /*0008*/ 	.word	0x00000016


	//----- nvinfo : EIATTR_MIN_STACK_SIZE
	.align		4
.L_1:
        /*000c*/ 	.byte	0x04, 0x12
        /*000e*/ 	.short	(.L_3 - .L_2)
	.align		4
.L_2:
        /*0010*/ 	.word	index@(triton_poi_fused_mul_transpose_3)
        /*0014*/ 	.word	0x00000000


	//----- nvinfo : EIATTR_FRAME_SIZE
	.align		4
.L_3:
        /*0018*/ 	.byte	0x04, 0x11
        /*001a*/ 	.short	(.L_5 - .L_4)
	.align		4
.L_4:
        /*001c*/ 	.word	index@(triton_poi_fused_mul_transpose_3)
        /*0020*/ 	.word	0x00000000


	//----- nvinfo : EIATTR_MIN_STACK_SIZE
	.align		4
.L_5:
        /*0024*/ 	.byte	0x04, 0x12
        /*0026*/ 	.short	(.L_7 - .L_6)
	.align		4
.L_6:
        /*0028*/ 	.word	index@(triton_poi_fused_mul_transpose_3)
        /*002c*/ 	.word	0x00000000
.L_7:


//--------------------- .nv.info.triton_poi_fused_mul_transpose_3 --------------------------
	.section	.nv.info.triton_poi_fused_mul_transpose_3,"",@"SHT_CUDA_INFO"
	.sectionflags	@""
	.align	4


	//----- nvinfo : EIATTR_CUDA_API_VERSION
	.align		4
        /*0000*/ 	.byte	0x04, 0x37
        /*0002*/ 	.short	(.L_9 - .L_8)
.L_8:
        /*0004*/ 	.word	0x0000007c


	//----- nvinfo : EIATTR_KPARAM_INFO
	.align		4
.L_9:
        /*0008*/ 	.byte	0x04, 0x17
        /*000a*/ 	.short	(.L_11 - .L_10)
.L_10:
        /*000c*/ 	.word	0x00000000
        /*0010*/ 	.short	0x0007
        /*0012*/ 	.short	0x0034
        /*0014*/ 	.byte	0x00, 0xf0, 0x11, 0x00


	//----- nvinfo : EIATTR_KPARAM_INFO
	.align		4
.L_11:
        /*0018*/ 	.byte	0x04, 0x17
        /*001a*/ 	.short	(.L_13 - .L_12)
.L_12:
        /*001c*/ 	.word	0x00000000
        /*0020*/ 	.short	0x0006
        /*0022*/ 	.short	0x0030
        /*0024*/ 	.byte	0x00, 0xf0, 0x11, 0x00


	//----- nvinfo : EIATTR_KPARAM_INFO
	.align		4
.L_13:
        /*0028*/ 	.byte	0x04, 0x17
        /*002a*/ 	.short	(.L_15 - .L_14)
.L_14:
        /*002c*/ 	.word	0x00000000
        /*0030*/ 	.short	0x0005
        /*0032*/ 	.short	0x0028
        /*0034*/ 	.byte	0x00, 0xf4, 0x21, 0x00


	//----- nvinfo : EIATTR_KPARAM_INFO
	.align		4
.L_15:
        /*0038*/ 	.byte	0x04, 0x17
        /*003a*/ 	.short	(.L_17 - .L_16)
.L_16:
        /*003c*/ 	.word	0x00000000
        /*0040*/ 	.short	0x0004
        /*0042*/ 	.short	0x0020
        /*0044*/ 	.byte	0x00, 0xf4, 0x21, 0x00


	//----- nvinfo : EIATTR_KPARAM_INFO
	.align		4
.L_17:
        /*0048*/ 	.byte	0x04, 0x17
        /*004a*/ 	.short	(.L_19 - .L_18)
.L_18:
        /*004c*/ 	.word	0x00000000
        /*0050*/ 	.short	0x0003
        /*0052*/ 	.short	0x0018
        /*0054*/ 	.byte	0x00, 0xf4, 0x21, 0x00


	//----- nvinfo : EIATTR_KPARAM_INFO
	.align		4
.L_19:
        /*0058*/ 	.byte	0x04, 0x17
        /*005a*/ 	.short	(.L_21 - .L_20)
.L_20:
        /*005c*/ 	.word	0x00000000
        /*0060*/ 	.short	0x0002
        /*0062*/ 	.short	0x0010
        /*0064*/ 	.byte	0x00, 0xf4, 0x21, 0x00


	//----- nvinfo : EIATTR_KPARAM_INFO
	.align		4
.L_21:
        /*0068*/ 	.byte	0x04, 0x17
        /*006a*/ 	.short	(.L_23 - .L_22)
.L_22:
        /*006c*/ 	.word	0x00000000
        /*0070*/ 	.short	0x0001
        /*0072*/ 	.short	0x0008
        /*0074*/ 	.byte	0x00, 0xf4, 0x21, 0x00


	//----- nvinfo : EIATTR_KPARAM_INFO
	.align		4
.L_23:
        /*0078*/ 	.byte	0x04, 0x17
        /*007a*/ 	.short	(.L_25 - .L_24)
.L_24:
        /*007c*/ 	.word	0x00000000
        /*0080*/ 	.short	0x0000
        /*0082*/ 	.short	0x0000
        /*0084*/ 	.byte	0x00, 0xf4, 0x21, 0x00


	//----- nvinfo : EIATTR_SPARSE_MMA_MASK
	.align		4
.L_25:
        /*0088*/ 	.byte	0x03, 0x50
        /*008a*/ 	.short	0x0000


	//----- nvinfo : EIATTR_MAXREG_COUNT
	.align		4
        /*008c*/ 	.byte	0x03, 0x1b
        /*008e*/ 	.short	0x00ff


	//----- nvinfo : EIATTR_EXIT_INSTR_OFFSETS
	.align		4
        /*0090*/ 	.byte	0x04, 0x1c
        /*0092*/ 	.short	(.L_27 - .L_26)


	//   ....[0]....
.L_26:
        /*0094*/ 	.word	0x000004b0


	//   ....[1]....
        /*0098*/ 	.word	0x000004d0


	//----- nvinfo : EIATTR_REQNTID
	.align		4
.L_27:
        /*009c*/ 	.byte	0x04, 0x10
        /*009e*/ 	.short	(.L_29 - .L_28)
.L_28:
        /*00a0*/ 	.word	0x00000080
        /*00a4*/ 	.word	0x00000001
        /*00a8*/ 	.word	0x00000001


	//----- nvinfo : EIATTR_CBANK_PARAM_SIZE
	.align		4
.L_29:
        /*00ac*/ 	.byte	0x03, 0x19
        /*00ae*/ 	.short	0x0038


	//----- nvinfo : EIATTR_PARAM_CBANK
	.align		4
        /*00b0*/ 	.byte	0x04, 0x0a
        /*00b2*/ 	.short	(.L_31 - .L_30)
	.align		4
.L_30:
        /*00b4*/ 	.word	index@(.nv.constant0.triton_poi_fused_mul_transpose_3)
        /*00b8*/ 	.short	0x0210
        /*00ba*/ 	.short	0x0038


	//----- nvinfo : EIATTR_SW_WAR
	.align		4
.L_31:
        /*00bc*/ 	.byte	0x04, 0x36
        /*00be*/ 	.short	(.L_33 - .L_32)
.L_32:
        /*00c0*/ 	.word	0x00000008
.L_33:


//--------------------- .nv.callgraph             --------------------------
	.section	.nv.callgraph,"",@"SHT_CUDA_CALLGRAPH"
	.align	4
	.sectionentsize	8
	.align		4
        /*0000*/ 	.word	0x00000000
	.align		4
        /*0004*/ 	.word	0xffffffff
	.align		4
        /*0008*/ 	.word	0x00000000
	.align		4
        /*000c*/ 	.word	0xfffffffe
	.align		4
        /*0010*/ 	.word	0x00000000
	.align		4
        /*0014*/ 	.word	0xfffffffd
	.align		4
        /*0018*/ 	.word	0x00000000
	.align		4
        /*001c*/ 	.word	0xfffffffc


//--------------------- .text.triton_poi_fused_mul_transpose_3 --------------------------
	.section	.text.triton_poi_fused_mul_transpose_3,"ax",@progbits
	.sectionflags	@"SHF_BARRIERS=1"
	.align	128
        .global         triton_poi_fused_mul_transpose_3
        .type           triton_poi_fused_mul_transpose_3,@function
        .size           triton_poi_fused_mul_transpose_3,(.L_x_1 - triton_poi_fused_mul_transpose_3)
        .other          triton_poi_fused_mul_transpose_3,@"STO_CUDA_ENTRY STV_DEFAULT"
triton_poi_fused_mul_transpose_3:
.text.triton_poi_fused_mul_transpose_3:
[----:B------:R-:W0:Y:S02]  /*0000*/  LDC R1, c[0x0][0x28] ;  /* 0x00000a00ff017b82 */ /* 0x000e240000000800 */
[----:B------:R-:W1:Y:S01]  /*0010*/  S2R R2, SR_CTAID.Y ;  /* 0x0000000000027919 */ /* 0x000e620000002600 */
[----:B------:R-:W2:Y:S01]  /*0020*/  LDC.64 R8, c[0x0][0x218] ;  /* 0x00008600ff087b82 */ /* 0x000ea20000000a00 */
[----:B------:R-:W-:Y:S01]  /*0030*/  ULDC.64 UR6, c[0x0][0x208] ;  /* 0x0000820000067ab9 */ /* 0x000fe20000000a00 */
[----:B------:R-:W3:Y:S01]  /*0040*/  S2R R4, SR_TID.X ;  /* 0x0000000000047919 */ /* 0x000ee20000002100 */
[----:B------:R-:W4:Y:S01]  /*0050*/  S2R R5, SR_CTAID.X ;  /* 0x0000000000057919 */ /* 0x000f220000002500 */
[----:B-1----:R-:W-:Y:S01]  /*0060*/  IMAD.SHL.U32 R0, R2, 0x8, RZ ;  /* 0x0000000802007824 */ /* 0x002fe200078e00ff */
[----:B------:R-:W-:Y:S01]  /*0070*/  SHF.R.S32.HI R2, RZ, 0x1c, R2 ;  /* 0x0000001cff027819 */ /* 0x000fe20000011402 */
[----:B---3--:R-:W-:-:S03]  /*0080*/  IMAD.SHL.U32 R3, R4, 0x2, RZ ;  /* 0x0000000204037824 */ /* 0x008fc600078e00ff */
[----:B------:R-:W-:Y:S02]  /*0090*/  SGXT R2, R2, 0x1 ;  /* 0x000000010202781a */ /* 0x000fe40000000200 */
[----:B------:R-:W-:Y:S01]  /*00a0*/  SHF.R.U32.HI R6, RZ, 0x2, R4 ;  /* 0x00000002ff067819 */ /* 0x000fe20000011604 */
[----:B----4-:R-:W-:Y:S01]  /*00b0*/  IMAD.SHL.U32 R5, R5, 0x20, RZ ;  /* 0x0000002005057824 */ /* 0x010fe200078e00ff */
[----:B------:R-:W-:Y:S02]  /*00c0*/  LOP3.LUT R7, R0, 0x6, R3, 0xf8, !PT ;  /* 0x0000000600077812 */ /* 0x000fe400078ef803 */
[----:B------:R-:W-:Y:S02]  /*00d0*/  SGXT.U32 R6, R6, 0x5 ;  /* 0x000000050606781a */ /* 0x000fe40000000000 */
[----:B------:R-:W-:Y:S02]  /*00e0*/  LEA.HI R11, R2, R7, RZ, 0x2 ;  /* 0x00000007020b7211 */ /* 0x000fe400078f10ff */
[----:B------:R-:W1:Y:S01]  /*00f0*/  LDC.64 R2, c[0x0][0x210] ;  /* 0x00008400ff027b82 */ /* 0x000e620000000a00 */
[----:B------:R-:W-:-:S02]  /*0100*/  LOP3.LUT R10, R5, R6, RZ, 0xfc, !PT ;  /* 0x00000006050a7212 */ /* 0x000fc400078efcff */
[----:B------:R-:W-:Y:S02]  /*0110*/  LOP3.LUT R12, R11, 0xfffffffc, RZ, 0xc0, !PT ;  /* 0xfffffffc0b0c7812 */ /* 0x000fe400078ec0ff */
[----:B------:R-:W-:-:S03]  /*0120*/  ISETP.GE.AND P0, PT, R10, 0x11, PT ;  /* 0x000000110a00780c */ /* 0x000fc60003f06270 */
[C---:B------:R-:W-:Y:S01]  /*0130*/  IMAD.IADD R15, R7.reuse, 0x1, -R12 ;  /* 0x00000001070f7824 */ /* 0x040fe200078e0a0c */
[----:B------:R-:W-:-:S03]  /*0140*/  ISETP.LT.AND P0, PT, R7, 0x10, !P0 ;  /* 0x000000100700780c */ /* 0x000fc60004701270 */
[----:B--2---:R-:W-:Y:S01]  /*0150*/  IMAD.WIDE R14, R15, 0x4, R8 ;  /* 0x000000040f0e7825 */ /* 0x004fe200078e0208 */
[----:B------:R-:W-:-:S03]  /*0160*/  CS2R R8, SRZ ;  /* 0x0000000000087805 */ /* 0x000fc6000001ff00 */
[----:B------:R-:W-:Y:S01]  /*0170*/  IMAD R7, R10, 0x10, R7 ;  /* 0x000000100a077824 */ /* 0x000fe200078e0207 */
[----:B------:R-:W-:-:S05]  /*0180*/  CS2R R10, SRZ ;  /* 0x00000000000a7805 */ /* 0x000fca000001ff00 */
[----:B------:R2:W3:Y:S01]  /*0190*/  @P0 LDG.E.EL.64 R8, desc[UR6][R14.64] ;  /* 0x000000060e080981 */ /* 0x0004e2000c2e1b00 */
[----:B-1----:R-:W-:-:S05]  /*01a0*/  IMAD.WIDE R2, R7, 0x4, R2 ;  /* 0x0000000407027825 */ /* 0x002fca00078e0202 */
[----:B------:R1:W4:Y:S01]  /*01b0*/  @P0 LDG.E.EL.64 R10, desc[UR6][R2.64] ;  /* 0x00000006020a0981 */ /* 0x000322000c2e1b00 */
[----:B------:R-:W5:Y:S01]  /*01c0*/  S2UR UR5, SR_CgaCtaId ;  /* 0x00000000000579c3 */ /* 0x000f620000008800 */
[C---:B------:R-:W-:Y:S01]  /*01d0*/  IMAD.SHL.U32 R13, R4.reuse, 0x40, RZ ;  /* 0x00000040040d7824 */ /* 0x040fe200078e00ff */
[----:B------:R-:W-:Y:S01]  /*01e0*/  UMOV UR4, 0x400 ;  /* 0x0000040000047882 */ /* 0x000fe20000000000 */
[----:B------:R-:W-:-:S03]  /*01f0*/  LOP3.LUT R12, R4, 0x7f, RZ, 0xc0, !PT ;  /* 0x0000007f040c7812 */ /* 0x000fc600078ec0ff */
[----:B--2---:R-:W-:Y:S02]  /*0200*/  LOP3.LUT R15, R13, 0xc0, RZ, 0xc0, !PT ;  /* 0x000000c00d0f7812 */ /* 0x004fe400078ec0ff */
[----:B------:R-:W-:Y:S02]  /*0210*/  LOP3.LUT R14, R12, 0x80, RZ, 0xfc, !PT ;  /* 0x000000800c0e7812 */ /* 0x000fe400078efcff */
[C---:B-1----:R-:W-:Y:S02]  /*0220*/  LOP3.LUT R2, R15.reuse, 0x20, RZ, 0xfc, !PT ;  /* 0x000000200f027812 */ /* 0x042fe400078efcff */
[----:B------:R-:W-:Y:S02]  /*0230*/  LOP3.LUT R6, R15, R6, RZ, 0xfc, !PT ;  /* 0x000000060f067212 */ /* 0x000fe400078efcff */
[----:B------:R-:W-:-:S04]  /*0240*/  SHF.R.U32.HI R14, RZ, 0x3, R14 ;  /* 0x00000003ff0e7819 */ /* 0x000fc8000001160e */
[----:B------:R-:W-:Y:S01]  /*0250*/  LOP3.LUT R14, R14, 0x1c, RZ, 0xc0, !PT ;  /* 0x0000001c0e0e7812 */ /* 0x000fe200078ec0ff */
[----:B-----5:R-:W-:-:S06]  /*0260*/  UPRMT UR4, UR5, 0x654, UR4 ;  /* 0x0000065405047896 */ /* 0x020fcc0008000004 */
[----:B------:R-:W-:Y:S02]  /*0270*/  LEA.HI R15, R15, UR4, RZ, 0x1d ;  /* 0x000000040f0f7c11 */ /* 0x000fe4000f8fe8ff */
[----:B------:R-:W-:-:S03]  /*0280*/  LEA.HI R3, R2, UR4, RZ, 0x1d ;  /* 0x0000000402037c11 */ /* 0x000fc6000f8fe8ff */
[C---:B------:R-:W-:Y:S02]  /*0290*/  IMAD R15, R6.reuse, 0x4, R15 ;  /* 0x00000004060f7824 */ /* 0x040fe400078e020f */
[----:B------:R-:W-:Y:S01]  /*02a0*/  IMAD R6, R6, 0x4, R3 ;  /* 0x0000000406067824 */ /* 0x000fe200078e0203 */
[----:B---3--:R-:W-:Y:S02]  /*02b0*/  SEL R13, R8, RZ, P0 ;  /* 0x000000ff080d7207 */ /* 0x008fe40000000000 */
[----:B------:R-:W-:Y:S02]  /*02c0*/  SEL R8, R9, RZ, P0 ;  /* 0x000000ff09087207 */ /* 0x000fe40000000000 */
[----:B------:R-:W-:Y:S01]  /*02d0*/  SHF.R.U32.HI R9, RZ, 0x3, R4 ;  /* 0x00000003ff097819 */ /* 0x000fe20000011604 */
[----:B----4-:R-:W-:Y:S02]  /*02e0*/  FADD R2, R13, R10 ;  /* 0x0000000a0d027221 */ /* 0x010fe40000000000 */
[----:B------:R-:W-:Y:S01]  /*02f0*/  FADD R3, R8, R11 ;  /* 0x0000000b08037221 */ /* 0x000fe20000000000 */
[----:B------:R-:W-:Y:S01]  /*0300*/  LOP3.LUT R9, R9, 0xc, RZ, 0xc0, !PT ;  /* 0x0000000c09097812 */ /* 0x000fe200078ec0ff */
[----:B------:R-:W-:Y:S01]  /*0310*/  VIADD R13, R14, UR4 ;  /* 0x000000040e0d7c36 */ /* 0x000fe20008000000 */
[----:B------:R-:W1:Y:S01]  /*0320*/  LDC.64 R10, c[0x0][0x230] ;  /* 0x00008c00ff0a7b82 */ /* 0x000e620000000a00 */
[----:B------:R-:W-:Y:S02]  /*0330*/  STS [R15], R2 ;  /* 0x000000020f007388 */ /* 0x000fe40000000800 */
[----:B------:R-:W-:-:S02]  /*0340*/  VIADD R9, R9, UR4 ;  /* 0x0000000409097c36 */ /* 0x000fc40008000000 */
[----:B------:R-:W-:Y:S02]  /*0350*/  STS [R6+0x80], R3 ;  /* 0x0000800306007388 */ /* 0x000fe40000000800 */
[C---:B------:R-:W-:Y:S01]  /*0360*/  IMAD R14, R12.reuse, 0x4, R9 ;  /* 0x000000040c0e7824 */ /* 0x040fe200078e0209 */
[----:B------:R-:W-:Y:S01]  /*0370*/  BAR.SYNC.DEFER_BLOCKING 0x0 ;  /* 0x0000000000007b1d */ /* 0x000fe20000010000 */
[----:B------:R-:W-:Y:S01]  /*0380*/  IMAD R12, R12, 0x4, R13 ;  /* 0x000000040c0c7824 */ /* 0x000fe200078e020d */
[----:B------:R-:W-:Y:S02]  /*0390*/  SHF.R.U32.HI R13, RZ, 0x5, R4 ;  /* 0x00000005ff0d7819 */ /* 0x000fe40000011604 */
[----:B------:R-:W-:Y:S02]  /*03a0*/  LOP3.LUT R4, R5, 0x1f, R4, 0xf8, !PT ;  /* 0x0000001f05047812 */ /* 0x000fe400078ef804 */
[----:B------:R-:W-:Y:S02]  /*03b0*/  SGXT.U32 R13, R13, 0x2 ;  /* 0x000000020d0d781a */ /* 0x000fe40000000000 */
[----:B------:R-:W2:Y:S01]  /*03c0*/  LDC.64 R8, c[0x0][0x238] ;  /* 0x00008e00ff087b82 */ /* 0x000ea20000000a00 */
[----:B------:R-:W-:-:S02]  /*03d0*/  ISETP.GE.AND P1, PT, R4, 0x11, PT ;  /* 0x000000110400780c */ /* 0x000fc40003f26270 */
[----:B------:R-:W-:-:S04]  /*03e0*/  LOP3.LUT R13, R0, R13, RZ, 0xfc, !PT ;  /* 0x0000000d000d7212 */ /* 0x000fc800078efcff */
[C---:B------:R-:W-:Y:S01]  /*03f0*/  LOP3.LUT R0, R13.reuse, 0x4, RZ, 0xfc, !PT ;  /* 0x000000040d007812 */ /* 0x040fe200078efcff */
[C---:B------:R-:W-:Y:S01]  /*0400*/  IMAD R5, R13.reuse, 0x11, R4 ;  /* 0x000000110d057824 */ /* 0x040fe200078e0204 */
[----:B------:R-:W-:Y:S02]  /*0410*/  ISETP.LT.AND P2, PT, R13, 0x10, !P1 ;  /* 0x000000100d00780c */ /* 0x000fe40004f41270 */
[----:B------:R-:W-:Y:S01]  /*0420*/  ISETP.LT.AND P1, PT, R0, 0x10, !P1 ;  /* 0x000000100000780c */ /* 0x000fe20004f21270 */
[C---:B------:R-:W-:Y:S02]  /*0430*/  VIADD R13, R5.reuse, 0x44 ;  /* 0x00000044050d7836 */ /* 0x040fe40000000000 */
[--C-:B-1----:R-:W-:Y:S01]  /*0440*/  IMAD.WIDE R4, R5, 0x4, R10.reuse ;  /* 0x0000000405047825 */ /* 0x102fe200078e020a */
[----:B------:R-:W1:Y:S03]  /*0450*/  LDS R17, [R14] ;  /* 0x000000000e117984 */ /* 0x000e660000000800 */
[----:B------:R-:W-:Y:S01]  /*0460*/  IMAD.WIDE R10, R13, 0x4, R10 ;  /* 0x000000040d0a7825 */ /* 0x000fe200078e020a */
[----:B------:R-:W3:Y:S03]  /*0470*/  LDS R19, [R12+0x200] ;  /* 0x000200000c137984 */ /* 0x000ee60000000800 */
[----:B--2---:R-:W-:Y:S01]  /*0480*/  IMAD.WIDE R8, R7, 0x4, R8 ;  /* 0x0000000407087825 */ /* 0x004fe200078e0208 */
[----:B-1----:R1:W-:Y:S04]  /*0490*/  @P2 STG.E desc[UR6][R4.64], R17 ;  /* 0x0000001104002986 */ /* 0x0023e8000c101906 */
[----:B---3--:R1:W-:Y:S01]  /*04a0*/  @P1 STG.E desc[UR6][R10.64], R19 ;  /* 0x000000130a001986 */ /* 0x0083e2000c101906 */
[----:B------:R-:W-:Y:S05]  /*04b0*/  @!P0 EXIT ;  /* 0x000000000000894d */ /* 0x000fea0003800000 */
[----:B------:R-:W-:Y:S01]  /*04c0*/  STG.E.64 desc[UR6][R8.64], R2 ;  /* 0x0000000208007986 */ /* 0x000fe2000c101b06 */
[----:B------:R-:W-:Y:S05]  /*04d0*/  EXIT ;  /* 0x000000000000794d */ /* 0x000fea0003800000 */
.L_x_0:
[----:B------:R-:W-:-:S00]  /*04e0*/  BRA `(.L_x_0) ;  /* 0xfffffffc00fc7947 */ /* 0x000fc0000383ffff */
[----:B------:R-:W-:-:S00]  /*04f0*/  NOP ;  /* 0x0000000000007918 */ /* 0x000fc00000000000 */
        /* <DEDUP_REMOVED lines=8> */
.L_x_1:


//--------------------- .nv.shared.triton_poi_fused_mul_transpose_3 --------------------------
	.section	.nv.shared.triton_poi_fused_mul_transpose_3,"aw",@nobits
	.sectionflags	@""
	.align	16
	.zero		1024


//--------------------- .nv.constant0.triton_poi_fused_mul_transpose_3 --------------------------
	.section	.nv.constant0.triton_poi_fused_mul_transpose_3,"a",@progbits
	.sectionflags	@""
	.align	4
.nv.constant0.triton_poi_fused_mul_transpose_3:
	.zero		584
